//
// Generated by NVIDIA NVVM Compiler
//
// Compiler Build ID: CL-36424714
// Cuda compilation tools, release 13.0, V13.0.88
// Based on NVVM 20.0.0
//

.version 9.0
.target sm_100
.address_size 64

	// .globl	_Z5sensePfS_S_S_S_S_S_S_S_S_

.visible .entry _Z5sensePfS_S_S_S_S_S_S_S_S_(
	.param .u64 .ptr .align 1 _Z5sensePfS_S_S_S_S_S_S_S_S__param_0,
	.param .u64 .ptr .align 1 _Z5sensePfS_S_S_S_S_S_S_S_S__param_1,
	.param .u64 .ptr .align 1 _Z5sensePfS_S_S_S_S_S_S_S_S__param_2,
	.param .u64 .ptr .align 1 _Z5sensePfS_S_S_S_S_S_S_S_S__param_3,
	.param .u64 .ptr .align 1 _Z5sensePfS_S_S_S_S_S_S_S_S__param_4,
	.param .u64 .ptr .align 1 _Z5sensePfS_S_S_S_S_S_S_S_S__param_5,
	.param .u64 .ptr .align 1 _Z5sensePfS_S_S_S_S_S_S_S_S__param_6,
	.param .u64 .ptr .align 1 _Z5sensePfS_S_S_S_S_S_S_S_S__param_7,
	.param .u64 .ptr .align 1 _Z5sensePfS_S_S_S_S_S_S_S_S__param_8,
	.param .u64 .ptr .align 1 _Z5sensePfS_S_S_S_S_S_S_S_S__param_9
)
{
	.reg .b32 	%r<11>;
	.reg .b32 	%f<83>;
	.reg .b64 	%rd<32>;

	ld.param.u64 	%rd1, [_Z5sensePfS_S_S_S_S_S_S_S_S__param_0];
	ld.param.u64 	%rd2, [_Z5sensePfS_S_S_S_S_S_S_S_S__param_1];
	ld.param.u64 	%rd3, [_Z5sensePfS_S_S_S_S_S_S_S_S__param_2];
	ld.param.u64 	%rd4, [_Z5sensePfS_S_S_S_S_S_S_S_S__param_3];
	ld.param.u64 	%rd5, [_Z5sensePfS_S_S_S_S_S_S_S_S__param_4];
	ld.param.u64 	%rd6, [_Z5sensePfS_S_S_S_S_S_S_S_S__param_5];
	ld.param.u64 	%rd7, [_Z5sensePfS_S_S_S_S_S_S_S_S__param_6];
	ld.param.u64 	%rd8, [_Z5sensePfS_S_S_S_S_S_S_S_S__param_7];
	ld.param.u64 	%rd9, [_Z5sensePfS_S_S_S_S_S_S_S_S__param_8];
	ld.param.u64 	%rd10, [_Z5sensePfS_S_S_S_S_S_S_S_S__param_9];
	cvta.to.global.u64 	%rd11, %rd10;
	cvta.to.global.u64 	%rd12, %rd9;
	cvta.to.global.u64 	%rd13, %rd2;
	cvta.to.global.u64 	%rd14, %rd4;
	cvta.to.global.u64 	%rd15, %rd1;
	cvta.to.global.u64 	%rd16, %rd3;
	cvta.to.global.u64 	%rd17, %rd6;
	cvta.to.global.u64 	%rd18, %rd5;
	cvta.to.global.u64 	%rd19, %rd8;
	cvta.to.global.u64 	%rd20, %rd7;
	mov.u32 	%r1, %ctaid.x;
	mov.u32 	%r2, %ntid.x;
	mov.u32 	%r3, %tid.x;
	mad.lo.s32 	%r4, %r1, %r2, %r3;
	mov.u32 	%r5, %ctaid.y;
	mov.u32 	%r6, %ntid.y;
	mov.u32 	%r7, %tid.y;
	mad.lo.s32 	%r8, %r5, %r6, %r7;
	shl.b32 	%r9, %r8, 7;
	add.s32 	%r10, %r4, %r9;
	mul.wide.s32 	%rd21, %r10, 4;
	add.s64 	%rd22, %rd20, %rd21;
	ld.global.f32 	%f1, [%rd22];
	ld.global.f32 	%f2, [%rd22+131072];
	add.s64 	%rd23, %rd19, %rd21;
	ld.global.f32 	%f3, [%rd23];
	ld.global.f32 	%f4, [%rd23+131072];
	add.s64 	%rd24, %rd18, %rd21;
	ld.global.f32 	%f5, [%rd24];
	ld.global.f32 	%f6, [%rd24+131072];
	add.s64 	%rd25, %rd17, %rd21;
	ld.global.f32 	%f7, [%rd25];
	ld.global.f32 	%f8, [%rd25+131072];
	mul.f32 	%f9, %f1, %f4;
	mul.f32 	%f10, %f5, %f8;
	sub.f32 	%f11, %f9, %f10;
	mul.f32 	%f12, %f2, %f3;
	mul.f32 	%f13, %f6, %f7;
	sub.f32 	%f14, %f12, %f13;
	sub.f32 	%f15, %f11, %f14;
	mul.f32 	%f16, %f1, %f8;
	fma.rn.f32 	%f17, %f4, %f5, %f16;
	mul.f32 	%f18, %f2, %f7;
	fma.rn.f32 	%f19, %f3, %f6, %f18;
	sub.f32 	%f20, %f17, %f19;
	mul.f32 	%f21, %f20, %f20;
	fma.rn.f32 	%f22, %f15, %f15, %f21;
	mul.f32 	%f23, %f8, %f20;
	fma.rn.f32 	%f24, %f4, %f15, %f23;
	div.rn.f32 	%f25, %f24, %f22;
	mul.f32 	%f26, %f6, %f20;
	fma.rn.f32 	%f27, %f2, %f15, %f26;
	neg.f32 	%f28, %f27;
	div.rn.f32 	%f29, %f28, %f22;
	mul.f32 	%f30, %f7, %f20;
	fma.rn.f32 	%f31, %f3, %f15, %f30;
	neg.f32 	%f32, %f31;
	div.rn.f32 	%f33, %f32, %f22;
	mul.f32 	%f34, %f5, %f20;
	fma.rn.f32 	%f35, %f1, %f15, %f34;
	div.rn.f32 	%f36, %f35, %f22;
	mul.f32 	%f37, %f8, %f15;
	mul.f32 	%f38, %f4, %f20;
	sub.f32 	%f39, %f37, %f38;
	div.rn.f32 	%f40, %f39, %f22;
	mul.f32 	%f41, %f6, %f15;
	mul.f32 	%f42, %f2, %f20;
	sub.f32 	%f43, %f41, %f42;
	neg.f32 	%f44, %f43;
	div.rn.f32 	%f45, %f44, %f22;
	mul.f32 	%f46, %f7, %f15;
	mul.f32 	%f47, %f3, %f20;
	sub.f32 	%f48, %f46, %f47;
	neg.f32 	%f49, %f48;
	div.rn.f32 	%f50, %f49, %f22;
	mul.f32 	%f51, %f5, %f15;
	mul.f32 	%f52, %f1, %f20;
	sub.f32 	%f53, %f51, %f52;
	div.rn.f32 	%f54, %f53, %f22;
	add.s64 	%rd26, %rd16, %rd21;
	ld.global.f32 	%f55, [%rd26];
	mul.f32 	%f56, %f55, %f25;
	add.s64 	%rd27, %rd15, %rd21;
	ld.global.f32 	%f57, [%rd27];
	mul.f32 	%f58, %f57, %f40;
	sub.f32 	%f59, %f56, %f58;
	add.s64 	%rd28, %rd14, %rd21;
	ld.global.f32 	%f60, [%rd28];
	mul.f32 	%f61, %f60, %f29;
	add.s64 	%rd29, %rd13, %rd21;
	ld.global.f32 	%f62, [%rd29];
	mul.f32 	%f63, %f62, %f45;
	sub.f32 	%f64, %f61, %f63;
	add.f32 	%f65, %f59, %f64;
	mul.f32 	%f66, %f55, %f33;
	mul.f32 	%f67, %f57, %f50;
	sub.f32 	%f68, %f66, %f67;
	mul.f32 	%f69, %f36, %f60;
	mul.f32 	%f70, %f54, %f62;
	sub.f32 	%f71, %f69, %f70;
	add.f32 	%f72, %f68, %f71;
	mul.f32 	%f73, %f25, %f57;
	fma.rn.f32 	%f74, %f40, %f55, %f73;
	mul.f32 	%f75, %f29, %f62;
	fma.rn.f32 	%f76, %f45, %f60, %f75;
	add.f32 	%f77, %f74, %f76;
	mul.f32 	%f78, %f33, %f57;
	fma.rn.f32 	%f79, %f50, %f55, %f78;
	mul.f32 	%f80, %f36, %f62;
	fma.rn.f32 	%f81, %f54, %f60, %f80;
	add.f32 	%f82, %f79, %f81;
	add.s64 	%rd30, %rd12, %rd21;
	st.global.f32 	[%rd30], %f65;
	st.global.f32 	[%rd30+131072], %f72;
	add.s64 	%rd31, %rd11, %rd21;
	st.global.f32 	[%rd31], %f77;
	st.global.f32 	[%rd31+131072], %f82;
	ret;

}


// ===== COMPILED SASS (sm_100) =====

	.target	sm_100

	.elftype	@"ET_EXEC"


//--------------------- .note.nv.tkinfo           --------------------------
	.section	.note.nv.tkinfo,"",@"SHT_NOTE"
	.sectionflags	@"SHF_NOTE_NV_TKINFO"
	.tkinfo
        /*0018*/ 	.word	0x00000002
        /*0030*/ 	.string	""
        /*0030*/ 	.string	"ptxas"
        /*0030*/ 	.string	"Cuda compilation tools, release 13.0, V13.0.88"
        /*0030*/ 	.string	"Build cuda_13.0.r13.0/compiler.36424714_0"
        /*0030*/ 	.string	"-arch sm_100 -m 64 "



//--------------------- .note.nv.cuinfo           --------------------------
	.section	.note.nv.cuinfo,"",@"SHT_NOTE"
	.sectionflags	@"SHF_NOTE_NV_CUINFO"
        /*0018*/ 	.short	0x0002
        /*001a*/ 	.short	0x0064
        /*001c*/ 	.short	0x0082
	.zero		2


//--------------------- .nv.info                  --------------------------
	.section	.nv.info,"",@"SHT_CUDA_INFO"
	.align	4


	//----- nvinfo : EIATTR_REGCOUNT
	.align		4
        /*0000*/ 	.byte	0x04, 0x2f
        /*0002*/ 	.short	(.L_1 - .L_0)
	.align		4
.L_0:
        /*0004*/ 	.word	index@(_Z5sensePfS_S_S_S_S_S_S_S_S_)
        /*0008*/ 	.word	0x00000020


	//----- nvinfo : EIATTR_FRAME_SIZE
	.align		4
.L_1:
        /*000c*/ 	.byte	0x04, 0x11
        /*000e*/ 	.short	(.L_3 - .L_2)
	.align		4
.L_2:
        /*0010*/ 	.word	index@($__internal_0_$__cuda_sm3x_div_rn_noftz_f32_slowpath)
        /*0014*/ 	.word	0x00000000


	//----- nvinfo : EIATTR_FRAME_SIZE
	.align		4
.L_3:
        /*0018*/ 	.byte	0x04, 0x11
        /*001a*/ 	.short	(.L_5 - .L_4)
	.align		4
.L_4:
        /*001c*/ 	.word	index@(_Z5sensePfS_S_S_S_S_S_S_S_S_)
        /*0020*/ 	.word	0x00000000


	//----- nvinfo : EIATTR_MIN_STACK_SIZE
	.align		4
.L_5:
        /*0024*/ 	.byte	0x04, 0x12
        /*0026*/ 	.short	(.L_7 - .L_6)
	.align		4
.L_6:
        /*0028*/ 	.word	index@(_Z5sensePfS_S_S_S_S_S_S_S_S_)
        /*002c*/ 	.word	0x00000000
.L_7:


//--------------------- .nv.compat                --------------------------
	.section	.nv.compat,"",@"SHT_CUDA_COMPAT_INFO"
	.align	4
        /*0000*/ 	.byte	0x02, 0x09, 0x00, 0x00, 0x02, 0x02, 0x01, 0x00, 0x02, 0x05, 0x05, 0x00, 0x03, 0x07, 0x01, 0x01
        /*0010*/ 	.byte	0x02, 0x03, 0x00, 0x00, 0x02, 0x06, 0x01, 0x00, 0x04, 0x0b, 0x08, 0x00, 0x01, 0x00, 0x00, 0x00
        /*0020*/ 	.byte	0x00, 0x00, 0x00, 0x00


//--------------------- .nv.info._Z5sensePfS_S_S_S_S_S_S_S_S_ --------------------------
	.section	.nv.info._Z5sensePfS_S_S_S_S_S_S_S_S_,"",@"SHT_CUDA_INFO"
	.sectionflags	@""
	.align	4


	//----- nvinfo : EIATTR_CUDA_API_VERSION
	.align		4
        /*0000*/ 	.byte	0x04, 0x37
        /*0002*/ 	.short	(.L_9 - .L_8)
.L_8:
        /*0004*/ 	.word	0x00000082


	//----- nvinfo : EIATTR_KPARAM_INFO
	.align		4
.L_9:
        /*0008*/ 	.byte	0x04, 0x17
        /*000a*/ 	.short	(.L_11 - .L_10)
.L_10:
        /*000c*/ 	.word	0x00000000
        /*0010*/ 	.short	0x0009
        /*0012*/ 	.short	0x0048
        /*0014*/ 	.byte	0x00, 0xf5, 0x21, 0x00


	//----- nvinfo : EIATTR_KPARAM_INFO
	.align		4
.L_11:
        /*0018*/ 	.byte	0x04, 0x17
        /*001a*/ 	.short	(.L_13 - .L_12)
.L_12:
        /*001c*/ 	.word	0x00000000
        /*0020*/ 	.short	0x0008
        /*0022*/ 	.short	0x0040
        /*0024*/ 	.byte	0x00, 0xf5, 0x21, 0x00


	//----- nvinfo : EIATTR_KPARAM_INFO
	.align		4
.L_13:
        /*0028*/ 	.byte	0x04, 0x17
        /*002a*/ 	.short	(.L_15 - .L_14)
.L_14:
        /*002c*/ 	.word	0x00000000
        /*0030*/ 	.short	0x0007
        /*0032*/ 	.short	0x0038
        /*0034*/ 	.byte	0x00, 0xf5, 0x21, 0x00


	//----- nvinfo : EIATTR_KPARAM_INFO
	.align		4
.L_15:
        /*0038*/ 	.byte	0x04, 0x17
        /*003a*/ 	.short	(.L_17 - .L_16)
.L_16:
        /*003c*/ 	.word	0x00000000
        /*0040*/ 	.short	0x0006
        /*0042*/ 	.short	0x0030
        /*0044*/ 	.byte	0x00, 0xf5, 0x21, 0x00


	//----- nvinfo : EIATTR_KPARAM_INFO
	.align		4
.L_17:
        /*0048*/ 	.byte	0x04, 0x17
        /*004a*/ 	.short	(.L_19 - .L_18)
.L_18:
        /*004c*/ 	.word	0x00000000
        /*0050*/ 	.short	0x0005
        /*0052*/ 	.short	0x0028
        /*0054*/ 	.byte	0x00, 0xf5, 0x21, 0x00


	//----- nvinfo : EIATTR_KPARAM_INFO
	.align		4
.L_19:
        /*0058*/ 	.byte	0x04, 0x17
        /*005a*/ 	.short	(.L_21 - .L_20)
.L_20:
        /*005c*/ 	.word	0x00000000
        /*0060*/ 	.short	0x0004
        /*0062*/ 	.short	0x0020
        /*0064*/ 	.byte	0x00, 0xf5, 0x21, 0x00


	//----- nvinfo : EIATTR_KPARAM_INFO
	.align		4
.L_21:
        /*0068*/ 	.byte	0x04, 0x17
        /*006a*/ 	.short	(.L_23 - .L_22)
.L_22:
        /*006c*/ 	.word	0x00000000
        /*0070*/ 	.short	0x0003
        /*0072*/ 	.short	0x0018
        /*0074*/ 	.byte	0x00, 0xf5, 0x21, 0x00


	//----- nvinfo : EIATTR_KPARAM_INFO
	.align		4
.L_23:
        /*0078*/ 	.byte	0x04, 0x17
        /*007a*/ 	.short	(.L_25 - .L_24)
.L_24:
        /*007c*/ 	.word	0x00000000
        /*0080*/ 	.short	0x0002
        /*0082*/ 	.short	0x0010
        /*0084*/ 	.byte	0x00, 0xf5, 0x21, 0x00


	//----- nvinfo : EIATTR_KPARAM_INFO
	.align		4
.L_25:
        /*0088*/ 	.byte	0x04, 0x17
        /*008a*/ 	.short	(.L_27 - .L_26)
.L_26:
        /*008c*/ 	.word	0x00000000
        /*0090*/ 	.short	0x0001
        /*0092*/ 	.short	0x0008
        /*0094*/ 	.byte	0x00, 0xf5, 0x21, 0x00


	//----- nvinfo : EIATTR_KPARAM_INFO
	.align		4
.L_27:
        /*0098*/ 	.byte	0x04, 0x17
        /*009a*/ 	.short	(.L_29 - .L_28)
.L_28:
        /*009c*/ 	.word	0x00000000
        /*00a0*/ 	.short	0x0000
        /*00a2*/ 	.short	0x0000
        /*00a4*/ 	.byte	0x00, 0xf5, 0x21, 0x00


	//----- nvinfo : EIATTR_SPARSE_MMA_MASK
	.align		4
.L_29:
        /*00a8*/ 	.byte	0x03, 0x50
        /*00aa*/ 	.short	0x0000


	//----- nvinfo : EIATTR_MAXREG_COUNT
	.align		4
        /*00ac*/ 	.byte	0x03, 0x1b
        /*00ae*/ 	.short	0x00ff


	//----- nvinfo : EIATTR_MERCURY_ISA_VERSION
	.align		4
        /*00b0*/ 	.byte	0x03, 0x5f
        /*00b2*/ 	.short	0x0101


	//----- nvinfo : EIATTR_VRC_CTA_INIT_COUNT
	.align		4
        /*00b4*/ 	.byte	0x02, 0x4a
	.zero		1
	.zero		1


	//----- nvinfo : EIATTR_EXIT_INSTR_OFFSETS
	.align		4
        /*00b8*/ 	.byte	0x04, 0x1c
        /*00ba*/ 	.short	(.L_31 - .L_30)


	//   ....[0]....
.L_30:
        /*00bc*/ 	.word	0x00000d50


	//----- nvinfo : EIATTR_CRS_STACK_SIZE
	.align		4
.L_31:
        /*00c0*/ 	.byte	0x04, 0x1e
        /*00c2*/ 	.short	(.L_33 - .L_32)
.L_32:
        /*00c4*/ 	.word	0x00000000


	//----- nvinfo : EIATTR_CBANK_PARAM_SIZE
	.align		4
.L_33:
        /*00c8*/ 	.byte	0x03, 0x19
        /*00ca*/ 	.short	0x0050


	//----- nvinfo : EIATTR_PARAM_CBANK
	.align		4
        /*00cc*/ 	.byte	0x04, 0x0a
        /*00ce*/ 	.short	(.L_35 - .L_34)
	.align		4
.L_34:
        /*00d0*/ 	.word	index@(.nv.constant0._Z5sensePfS_S_S_S_S_S_S_S_S_)
        /*00d4*/ 	.short	0x0380
        /*00d6*/ 	.short	0x0050


	//----- nvinfo : EIATTR_SW_WAR
	.align		4
.L_35:
        /*00d8*/ 	.byte	0x04, 0x36
        /*00da*/ 	.short	(.L_37 - .L_36)
.L_36:
        /*00dc*/ 	.word	0x00000008
.L_37:


//--------------------- .nv.callgraph             --------------------------
	.section	.nv.callgraph,"",@"SHT_CUDA_CALLGRAPH"
	.align	4
	.sectionentsize	8
	.align		4
        /*0000*/ 	.word	0x00000000
	.align		4
        /*0004*/ 	.word	0xffffffff
	.align		4
        /*0008*/ 	.word	0x00000000
	.align		4
        /*000c*/ 	.word	0xfffffffe
	.align		4
        /*0010*/ 	.word	0x00000000
	.align		4
        /*0014*/ 	.word	0xfffffffd
	.align		4
        /*0018*/ 	.word	0x00000000
	.align		4
        /*001c*/ 	.word	0xfffffffc


//--------------------- .text._Z5sensePfS_S_S_S_S_S_S_S_S_ --------------------------
	.section	.text._Z5sensePfS_S_S_S_S_S_S_S_S_,"ax",@progbits
	.align	128
        .global         _Z5sensePfS_S_S_S_S_S_S_S_S_
        .type           _Z5sensePfS_S_S_S_S_S_S_S_S_,@function
        .size           _Z5sensePfS_S_S_S_S_S_S_S_S_,(.L_x_28 - _Z5sensePfS_S_S_S_S_S_S_S_S_)
        .other          _Z5sensePfS_S_S_S_S_S_S_S_S_,@"STO_CUDA_ENTRY STV_DEFAULT"
_Z5sensePfS_S_S_S_S_S_S_S_S_:
.text._Z5sensePfS_S_S_S_S_S_S_S_S_:
[----:B------:R-:W-:Y:S01]  /*0000*/  LDC R1, c[0x0][0x37c] ;  /* 0x0000df00ff017b82 */ /* 0x000fe20000000800 */
[----:B------:R-:W0:Y:S07]  /*0010*/  S2R R5, SR_TID.X ;  /* 0x0000000000057919 */ /* 0x000e2e0000002100 */
[----:B------:R-:W0:Y:S01]  /*0020*/  S2UR UR6, SR_CTAID.X ;  /* 0x00000000000679c3 */ /* 0x000e220000002500 */
[----:B------:R-:W1:Y:S01]  /*0030*/  LDCU.64 UR4, c[0x0][0x358] ;  /* 0x00006b00ff0477ac */ /* 0x000e620008000a00 */
[----:B------:R-:W2:Y:S06]  /*0040*/  S2R R7, SR_TID.Y ;  /* 0x0000000000077919 */ /* 0x000eac0000002200 */
[----:B------:R-:W0:Y:S08]  /*0050*/  LDC R4, c[0x0][0x360] ;  /* 0x0000d800ff047b82 */ /* 0x000e300000000800 */
[----:B------:R-:W2:Y:S08]  /*0060*/  S2UR UR7, SR_CTAID.Y ;  /* 0x00000000000779c3 */ /* 0x000eb00000002600 */
[----:B------:R-:W2:Y:S08]  /*0070*/  LDC R0, c[0x0][0x364] ;  /* 0x0000d900ff007b82 */ /* 0x000eb00000000800 */
[----:B------:R-:W3:Y:S01]  /*0080*/  LDC.64 R8, c[0x0][0x3b0] ;  /* 0x0000ec00ff087b82 */ /* 0x000ee20000000a00 */
[----:B0-----:R-:W-:-:S07]  /*0090*/  IMAD R4, R4, UR6, R5 ;  /* 0x0000000604047c24 */ /* 0x001fce000f8e0205 */
[----:B------:R-:W0:Y:S08]  /*00a0*/  LDC.64 R12, c[0x0][0x3a8] ;  /* 0x0000ea00ff0c7b82 */ /* 0x000e300000000a00 */
[----:B------:R-:W4:Y:S01]  /*00b0*/  LDC.64 R10, c[0x0][0x3a0] ;  /* 0x0000e800ff0a7b82 */ /* 0x000f220000000a00 */
[----:B--2---:R-:W-:-:S05]  /*00c0*/  IMAD R5, R0, UR7, R7 ;  /* 0x0000000700057c24 */ /* 0x004fca000f8e0207 */
[----:B------:R-:W-:Y:S02]  /*00d0*/  LEA R4, R5, R4, 0x7 ;  /* 0x0000000405047211 */ /* 0x000fe400078e38ff */
[----:B------:R-:W2:Y:S03]  /*00e0*/  LDC.64 R2, c[0x0][0x3b8] ;  /* 0x0000ee00ff027b82 */ /* 0x000ea60000000a00 */
[----:B---3--:R-:W-:-:S04]  /*00f0*/  IMAD.WIDE R8, R4, 0x4, R8 ;  /* 0x0000000404087825 */ /* 0x008fc800078e0208 */
[C---:B0-----:R-:W-:Y:S01]  /*0100*/  IMAD.WIDE R12, R4.reuse, 0x4, R12 ;  /* 0x00000004040c7825 */ /* 0x041fe200078e020c */
[----:B-1----:R-:W3:Y:S04]  /*0110*/  LDG.E R7, desc[UR4][R8.64] ;  /* 0x0000000408077981 */ /* 0x002ee8000c1e1900 */
[----:B------:R-:W5:Y:S01]  /*0120*/  LDG.E R18, desc[UR4][R8.64+0x20000] ;  /* 0x0200000408127981 */ /* 0x000f62000c1e1900 */
[----:B----4-:R-:W-:-:S03]  /*0130*/  IMAD.WIDE R10, R4, 0x4, R10 ;  /* 0x00000004040a7825 */ /* 0x010fc600078e020a */
[----:B------:R-:W5:Y:S04]  /*0140*/  LDG.E R16, desc[UR4][R12.64] ;  /* 0x000000040c107981 */ /* 0x000f68000c1e1900 */
[----:B------:R-:W3:Y:S01]  /*0150*/  LDG.E R14, desc[UR4][R12.64+0x20000] ;  /* 0x020000040c0e7981 */ /* 0x000ee2000c1e1900 */
[----:B--2---:R-:W-:-:S03]  /*0160*/  IMAD.WIDE R2, R4, 0x4, R2 ;  /* 0x0000000404027825 */ /* 0x004fc600078e0202 */
[----:B------:R-:W2:Y:S04]  /*0170*/  LDG.E R17, desc[UR4][R10.64+0x20000] ;  /* 0x020000040a117981 */ /* 0x000ea8000c1e1900 */
[----:B------:R-:W4:Y:S04]  /*0180*/  LDG.E R6, desc[UR4][R10.64] ;  /* 0x000000040a067981 */ /* 0x000f28000c1e1900 */
[----:B------:R-:W4:Y:S04]  /*0190*/  LDG.E R15, desc[UR4][R2.64] ;  /* 0x00000004020f7981 */ /* 0x000f28000c1e1900 */
[----:B------:R-:W4:Y:S01]  /*01a0*/  LDG.E R19, desc[UR4][R2.64+0x20000] ;  /* 0x0200000402137981 */ /* 0x000f22000c1e1900 */
[----:B------:R-:W-:Y:S01]  /*01b0*/  BSSY.RECONVERGENT B0, `(.L_x_0) ;  /* 0x000001b000007945 */ /* 0x000fe20003800200 */
[----:B-----5:R-:W-:Y:S01]  /*01c0*/  FMUL R22, R18, R16 ;  /* 0x0000001012167220 */ /* 0x020fe20000400000 */
[----:B---3--:R-:W-:Y:S01]  /*01d0*/  FMUL R20, R7, R14 ;  /* 0x0000000e07147220 */ /* 0x008fe20000400000 */
[----:B--2---:R-:W-:Y:S01]  /*01e0*/  FMUL R5, R17, R16 ;  /* 0x0000001011057220 */ /* 0x004fe20000400000 */
[----:B----4-:R-:W-:Y:S01]  /*01f0*/  FMUL R0, R6, R14 ;  /* 0x0000000e06007220 */ /* 0x010fe20000400000 */
[----:B------:R-:W-:-:S02]  /*0200*/  FFMA R9, R15, R17, R22 ;  /* 0x000000110f097223 */ /* 0x000fc40000000016 */
[----:B------:R-:W-:Y:S01]  /*0210*/  FFMA R5, R18, R15, -R5 ;  /* 0x0000000f12057223 */ /* 0x000fe20000000805 */
[----:B------:R-:W-:Y:S01]  /*0220*/  FFMA R8, R19, R6, R20 ;  /* 0x0000000613087223 */ /* 0x000fe20000000014 */
[----:B------:R-:W-:-:S03]  /*0230*/  FFMA R0, R7, R19, -R0 ;  /* 0x0000001307007223 */ /* 0x000fc60000000800 */
[----:B------:R-:W-:Y:S01]  /*0240*/  FADD R8, R8, -R9 ;  /* 0x8000000908087221 */ /* 0x000fe20000000000 */
[----:B------:R-:W-:-:S03]  /*0250*/  FADD R9, R0, -R5 ;  /* 0x8000000500097221 */ /* 0x000fc60000000000 */
[----:B------:R-:W-:-:S04]  /*0260*/  FMUL R0, R8, R8 ;  /* 0x0000000808007220 */ /* 0x000fc80000400000 */
[----:B------:R-:W-:-:S04]  /*0270*/  FFMA R11, R9, R9, R0 ;  /* 0x00000009090b7223 */ /* 0x000fc80000000000 */
[----:B------:R-:W0:Y:S01]  /*0280*/  MUFU.RCP R2, R11 ;  /* 0x0000000b00027308 */ /* 0x000e220000001000 */
[----:B------:R-:W-:-:S04]  /*0290*/  FMUL R0, R14, R8 ;  /* 0x000000080e007220 */ /* 0x000fc80000400000 */
[----:B------:R-:W-:-:S04]  /*02a0*/  FFMA R0, R19, R9, R0 ;  /* 0x0000000913007223 */ /* 0x000fc80000000000 */
[----:B------:R-:W1:Y:S01]  /*02b0*/  FCHK P0, R0, R11 ;  /* 0x0000000b00007302 */ /* 0x000e620000000000 */
[----:B0-----:R-:W-:-:S04]  /*02c0*/  FFMA R3, -R11, R2, 1 ;  /* 0x3f8000000b037423 */ /* 0x001fc80000000102 */
[----:B------:R-:W-:-:S04]  /*02d0*/  FFMA R3, R2, R3, R2 ;  /* 0x0000000302037223 */ /* 0x000fc80000000002 */
[----:B------:R-:W-:-:S04]  /*02e0*/  FFMA R2, R0, R3, RZ ;  /* 0x0000000300027223 */ /* 0x000fc800000000ff */
[----:B------:R-:W-:-:S04]  /*02f0*/  FFMA R5, -R11, R2, R0 ;  /* 0x000000020b057223 */ /* 0x000fc80000000100 */
[----:B------:R-:W-:Y:S01]  /*0300*/  FFMA R5, R3, R5, R2 ;  /* 0x0000000503057223 */ /* 0x000fe20000000002 */
[----:B-1----:R-:W-:Y:S06]  /*0310*/  @!P0 BRA `(.L_x_1) ;  /* 0x0000000000108947 */ /* 0x002fec0003800000 */
[----:B------:R-:W-:Y:S02]  /*0320*/  MOV R3, R11 ;  /* 0x0000000b00037202 */ /* 0x000fe40000000f00 */
[----:B------:R-:W-:-:S07]  /*0330*/  MOV R20, 0x350 ;  /* 0x0000035000147802 */ /* 0x000fce0000000f00 */
[----:B------:R-:W-:Y:S05]  /*0340*/  CALL.REL.NOINC `($__internal_0_$__cuda_sm3x_div_rn_noftz_f32_slowpath) ;  /* 0x0000000800847944 */ /* 0x000fea0003c00000 */
[----:B------:R-:W-:-:S07]  /*0350*/  MOV R5, R0 ;  /* 0x0000000000057202 */ /* 0x000fce0000000f00 */
.L_x_1:
[----:B------:R-:W-:Y:S05]  /*0360*/  BSYNC.RECONVERGENT B0 ;  /* 0x0000000000007941 */ /* 0x000fea0003800200 */
.L_x_0:
[----:B------:R-:W0:Y:S01]  /*0370*/  MUFU.RCP R0, R11 ;  /* 0x0000000b00007308 */ /* 0x000e220000001000 */
[----:B------:R-:W-:Y:S01]  /*0380*/  FMUL R3, R17, R8 ;  /* 0x0000000811037220 */ /* 0x000fe20000400000 */
[----:B------:R-:W-:Y:S03]  /*0390*/  BSSY.RECONVERGENT B0, `(.L_x_2) ;  /* 0x000000e000007945 */ /* 0x000fe60003800200 */
[----:B------:R-:W-:-:S04]  /*03a0*/  FFMA R2, R18, R9, R3 ;  /* 0x0000000912027223 */ /* 0x000fc80000000003 */
[----:B------:R-:W1:Y:S01]  /*03b0*/  FCHK P0, -R2, R11 ;  /* 0x0000000b02007302 */ /* 0x000e620000000100 */
[----:B0-----:R-:W-:-:S04]  /*03c0*/  FFMA R13, -R11, R0, 1 ;  /* 0x3f8000000b0d7423 */ /* 0x001fc80000000100 */
[----:B------:R-:W-:-:S04]  /*03d0*/  FFMA R0, R0, R13, R0 ;  /* 0x0000000d00007223 */ /* 0x000fc80000000000 */
[----:B------:R-:W-:-:S04]  /*03e0*/  FFMA R3, R0, -R2, RZ ;  /* 0x8000000200037223 */ /* 0x000fc800000000ff */
[----:B------:R-:W-:-:S04]  /*03f0*/  FFMA R10, -R11, R3, -R2 ;  /* 0x000000030b0a7223 */ /* 0x000fc80000000902 */
[----:B------:R-:W-:Y:S01]  /*0400*/  FFMA R10, R0, R10, R3 ;  /* 0x0000000a000a7223 */ /* 0x000fe20000000003 */
[----:B-1----:R-:W-:Y:S06]  /*0410*/  @!P0 BRA `(.L_x_3) ;  /* 0x0000000000148947 */ /* 0x002fec0003800000 */
[----:B------:R-:W-:Y:S01]  /*0420*/  FADD R0, -R2, -RZ ;  /* 0x800000ff02007221 */ /* 0x000fe20000000100 */
[----:B------:R-:W-:Y:S02]  /*0430*/  MOV R3, R11 ;  /* 0x0000000b00037202 */ /* 0x000fe40000000f00 */
[----:B------:R-:W-:-:S07]  /*0440*/  MOV R20, 0x460 ;  /* 0x0000046000147802 */ /* 0x000fce0000000f00 */
[----:B------:R-:W-:Y:S05]  /*0450*/  CALL.REL.NOINC `($__internal_0_$__cuda_sm3x_div_rn_noftz_f32_slowpath) ;  /* 0x0000000800407944 */ /* 0x000fea0003c00000 */
[----:B------:R-:W-:-:S07]  /*0460*/  MOV R10, R0 ;  /* 0x00000000000a7202 */ /* 0x000fce0000000f00 */
.L_x_3:
[----:B------:R-:W-:Y:S05]  /*0470*/  BSYNC.RECONVERGENT B0 ;  /* 0x0000000000007941 */ /* 0x000fea0003800200 */
.L_x_2:
        /* <DEDUP_REMOVED lines=16> */
.L_x_5:
[----:B------:R-:W-:Y:S05]  /*0580*/  BSYNC.RECONVERGENT B0 ;  /* 0x0000000000007941 */ /* 0x000fea0003800200 */
.L_x_4:
[----:B------:R-:W0:Y:S01]  /*0590*/  MUFU.RCP R20, R11 ;  /* 0x0000000b00147308 */ /* 0x000e220000001000 */
[----:B------:R-:W-:Y:S01]  /*05a0*/  FMUL R0, R6, R8 ;  /* 0x0000000806007220 */ /* 0x000fe20000400000 */
[----:B------:R-:W-:Y:S03]  /*05b0*/  BSSY.RECONVERGENT B0, `(.L_x_6) ;  /* 0x000000e000007945 */ /* 0x000fe60003800200 */
        /* <DEDUP_REMOVED lines=9> */
[----:B------:R-:W-:Y:S02]  /*0650*/  MOV R3, R11 ;  /* 0x0000000b00037202 */ /* 0x000fe40000000f00 */
[----:B------:R-:W-:-:S07]  /*0660*/  MOV R20, 0x680 ;  /* 0x0000068000147802 */ /* 0x000fce0000000f00 */
[----:B------:R-:W-:Y:S05]  /*0670*/  CALL.REL.NOINC `($__internal_0_$__cuda_sm3x_div_rn_noftz_f32_slowpath) ;  /* 0x0000000400b87944 */ /* 0x000fea0003c00000 */
[----:B------:R-:W-:-:S07]  /*0680*/  MOV R13, R0 ;  /* 0x00000000000d7202 */ /* 0x000fce0000000f00 */
.L_x_7:
[----:B------:R-:W-:Y:S05]  /*0690*/  BSYNC.RECONVERGENT B0 ;  /* 0x0000000000007941 */ /* 0x000fea0003800200 */
.L_x_6:
[----:B------:R-:W0:Y:S01]  /*06a0*/  MUFU.RCP R0, R11 ;  /* 0x0000000b00007308 */ /* 0x000e220000001000 */
[----:B------:R-:W-:Y:S01]  /*06b0*/  FMUL R19, R19, R8 ;  /* 0x0000000813137220 */ /* 0x000fe20000400000 */
[----:B------:R-:W-:Y:S03]  /*06c0*/  BSSY.RECONVERGENT B0, `(.L_x_8) ;  /* 0x000000e000007945 */ /* 0x000fe60003800200 */
[----:B------:R-:W-:-:S04]  /*06d0*/  FFMA R2, R14, R9, -R19 ;  /* 0x000000090e027223 */ /* 0x000fc80000000813 */
        /* <DEDUP_REMOVED lines=12> */
.L_x_9:
[----:B------:R-:W-:Y:S05]  /*07a0*/  BSYNC.RECONVERGENT B0 ;  /* 0x0000000000007941 */ /* 0x000fea0003800200 */
.L_x_8:
[----:B------:R-:W0:Y:S01]  /*07b0*/  MUFU.RCP R0, R11 ;  /* 0x0000000b00007308 */ /* 0x000e220000001000 */
[----:B------:R-:W-:Y:S01]  /*07c0*/  FMUL R18, R18, R8 ;  /* 0x0000000812127220 */ /* 0x000fe20000400000 */
[----:B------:R-:W-:Y:S03]  /*07d0*/  BSSY.RECONVERGENT B0, `(.L_x_10) ;  /* 0x000000e000007945 */ /* 0x000fe60003800200 */
[----:B------:R-:W-:-:S04]  /*07e0*/  FFMA R18, R17, R9, -R18 ;  /* 0x0000000911127223 */ /* 0x000fc80000000812 */
        /* <DEDUP_REMOVED lines=12> */
.L_x_11:
[----:B------:R-:W-:Y:S05]  /*08b0*/  BSYNC.RECONVERGENT B0 ;  /* 0x0000000000007941 */ /* 0x000fea0003800200 */
.L_x_10:
        /* <DEDUP_REMOVED lines=16> */
.L_x_13:
[----:B------:R-:W-:Y:S05]  /*09c0*/  BSYNC.RECONVERGENT B0 ;  /* 0x0000000000007941 */ /* 0x000fea0003800200 */
.L_x_12:
        /* <DEDUP_REMOVED lines=15> */
.L_x_15:
[----:B------:R-:W-:Y:S05]  /*0ac0*/  BSYNC.RECONVERGENT B0 ;  /* 0x0000000000007941 */ /* 0x000fea0003800200 */
.L_x_14:
[----:B------:R-:W0:Y:S08]  /*0ad0*/  LDC.64 R20, c[0x0][0x380] ;  /* 0x0000e000ff147b82 */ /* 0x000e300000000a00 */
[----:B------:R-:W1:Y:S08]  /*0ae0*/  LDC.64 R8, c[0x0][0x390] ;  /* 0x0000e400ff087b82 */ /* 0x000e700000000a00 */
[----:B------:R-:W2:Y:S08]  /*0af0*/  LDC.64 R18, c[0x0][0x388] ;  /* 0x0000e200ff127b82 */ /* 0x000eb00000000a00 */
[----:B------:R-:W3:Y:S01]  /*0b00*/  LDC.64 R2, c[0x0][0x398] ;  /* 0x0000e600ff027b82 */ /* 0x000ee20000000a00 */
[----:B0-----:R-:W-:-:S05]  /*0b10*/  IMAD.WIDE R20, R4, 0x4, R20 ;  /* 0x0000000404147825 */ /* 0x001fca00078e0214 */
[----:B------:R-:W4:Y:S01]  /*0b20*/  LDG.E R11, desc[UR4][R20.64] ;  /* 0x00000004140b7981 */ /* 0x000f22000c1e1900 */
[C---:B-1----:R-:W-:Y:S01]  /*0b30*/  IMAD.WIDE R8, R4.reuse, 0x4, R8 ;  /* 0x0000000404087825 */ /* 0x042fe200078e0208 */
[----:B------:R-:W0:Y:S05]  /*0b40*/  LDC.64 R6, c[0x0][0x3c8] ;  /* 0x0000f200ff067b82 */ /* 0x000e2a0000000a00 */
[----:B------:R-:W5:Y:S01]  /*0b50*/  LDG.E R8, desc[UR4][R8.64] ;  /* 0x0000000408087981 */ /* 0x000f62000c1e1900 */
[----:B--2---:R-:W-:-:S06]  /*0b60*/  IMAD.WIDE R18, R4, 0x4, R18 ;  /* 0x0000000404127825 */ /* 0x004fcc00078e0212 */
[----:B------:R-:W2:Y:S01]  /*0b70*/  LDG.E R18, desc[UR4][R18.64] ;  /* 0x0000000412127981 */ /* 0x000ea2000c1e1900 */
[C---:B---3--:R-:W-:Y:S02]  /*0b80*/  IMAD.WIDE R22, R4.reuse, 0x4, R2 ;  /* 0x0000000404167825 */ /* 0x048fe400078e0202 */
[----:B------:R-:W1:Y:S03]  /*0b90*/  LDC.64 R2, c[0x0][0x3c0] ;  /* 0x0000f000ff027b82 */ /* 0x000e660000000a00 */
[----:B------:R-:W3:Y:S01]  /*0ba0*/  LDG.E R16, desc[UR4][R22.64] ;  /* 0x0000000416107981 */ /* 0x000ee2000c1e1900 */
[----:B0-----:R-:W-:-:S04]  /*0bb0*/  IMAD.WIDE R6, R4, 0x4, R6 ;  /* 0x0000000404067825 */ /* 0x001fc800078e0206 */
[----:B-1----:R-:W-:-:S04]  /*0bc0*/  IMAD.WIDE R2, R4, 0x4, R2 ;  /* 0x0000000404027825 */ /* 0x002fc800078e0202 */
[C---:B----4-:R-:W-:Y:S01]  /*0bd0*/  FMUL R25, R11.reuse, R14 ;  /* 0x0000000e0b197220 */ /* 0x050fe20000400000 */
[C---:B------:R-:W-:Y:S01]  /*0be0*/  FMUL R29, R11.reuse, R5 ;  /* 0x000000050b1d7220 */ /* 0x040fe20000400000 */
[C---:B------:R-:W-:Y:S01]  /*0bf0*/  FMUL R27, R11.reuse, R15 ;  /* 0x0000000f0b1b7220 */ /* 0x040fe20000400000 */
[----:B------:R-:W-:Y:S01]  /*0c00*/  FMUL R20, R11, R12 ;  /* 0x0000000c0b147220 */ /* 0x000fe20000400000 */
[C---:B-----5:R-:W-:Y:S01]  /*0c10*/  FFMA R5, R8.reuse, R5, -R25 ;  /* 0x0000000508057223 */ /* 0x060fe20000000819 */
[C---:B------:R-:W-:Y:S01]  /*0c20*/  FFMA R29, R8.reuse, R14, R29 ;  /* 0x0000000e081d7223 */ /* 0x040fe2000000001d */
[C---:B------:R-:W-:Y:S01]  /*0c30*/  FFMA R12, R8.reuse, R12, -R27 ;  /* 0x0000000c080c7223 */ /* 0x040fe2000000081b */
[----:B------:R-:W-:Y:S01]  /*0c40*/  FFMA R8, R8, R15, R20 ;  /* 0x0000000f08087223 */ /* 0x000fe20000000014 */
[C---:B--2---:R-:W-:Y:S01]  /*0c50*/  FMUL R9, R18.reuse, R17 ;  /* 0x0000001112097220 */ /* 0x044fe20000400000 */
[C---:B------:R-:W-:Y:S01]  /*0c60*/  FMUL R14, R18.reuse, R0 ;  /* 0x00000000120e7220 */ /* 0x040fe20000400000 */
[CC--:B------:R-:W-:Y:S01]  /*0c70*/  FMUL R20, R18.reuse, R10.reuse ;  /* 0x0000000a12147220 */ /* 0x0c0fe20000400000 */
[-C--:B------:R-:W-:Y:S01]  /*0c80*/  FMUL R11, R18, R13.reuse ;  /* 0x0000000d120b7220 */ /* 0x080fe20000400000 */
[C---:B---3--:R-:W-:Y:S01]  /*0c90*/  FFMA R10, R16.reuse, R10, -R9 ;  /* 0x0000000a100a7223 */ /* 0x048fe20000000809 */
[C---:B------:R-:W-:Y:S01]  /*0ca0*/  FFMA R13, R16.reuse, R13, -R14 ;  /* 0x0000000d100d7223 */ /* 0x040fe2000000080e */
[C---:B------:R-:W-:Y:S01]  /*0cb0*/  FFMA R20, R16.reuse, R17, R20 ;  /* 0x0000001110147223 */ /* 0x040fe20000000014 */
[----:B------:R-:W-:Y:S01]  /*0cc0*/  FFMA R11, R16, R0, R11 ;  /* 0x00000000100b7223 */ /* 0x000fe2000000000b */
[----:B------:R-:W-:Y:S01]  /*0cd0*/  FADD R5, R5, R10 ;  /* 0x0000000a05057221 */ /* 0x000fe20000000000 */
[----:B------:R-:W-:Y:S01]  /*0ce0*/  FADD R13, R12, R13 ;  /* 0x0000000d0c0d7221 */ /* 0x000fe20000000000 */
[----:B------:R-:W-:Y:S01]  /*0cf0*/  FADD R29, R29, R20 ;  /* 0x000000141d1d7221 */ /* 0x000fe20000000000 */
[----:B------:R-:W-:-:S02]  /*0d00*/  FADD R11, R8, R11 ;  /* 0x0000000b080b7221 */ /* 0x000fc40000000000 */
[----:B------:R-:W-:Y:S04]  /*0d10*/  STG.E desc[UR4][R2.64], R5 ;  /* 0x0000000502007986 */ /* 0x000fe8000c101904 */
[----:B------:R-:W-:Y:S04]  /*0d20*/  STG.E desc[UR4][R2.64+0x20000], R13 ;  /* 0x0200000d02007986 */ /* 0x000fe8000c101904 */
[----:B------:R-:W-:Y:S04]  /*0d30*/  STG.E desc[UR4][R6.64], R29 ;  /* 0x0000001d06007986 */ /* 0x000fe8000c101904 */
[----:B------:R-:W-:Y:S01]  /*0d40*/  STG.E desc[UR4][R6.64+0x20000], R11 ;  /* 0x0200000b06007986 */ /* 0x000fe2000c101904 */
[----:B------:R-:W-:Y:S05]  /*0d50*/  EXIT ;  /* 0x000000000000794d */ /* 0x000fea0003800000 */
        .weak           $__internal_0_$__cuda_sm3x_div_rn_noftz_f32_slowpath
        .type           $__internal_0_$__cuda_sm3x_div_rn_noftz_f32_slowpath,@function
        .size           $__internal_0_$__cuda_sm3x_div_rn_noftz_f32_slowpath,(.L_x_28 - $__internal_0_$__cuda_sm3x_div_rn_noftz_f32_slowpath)
$__internal_0_$__cuda_sm3x_div_rn_noftz_f32_slowpath:
[----:B------:R-:W-:Y:S01]  /*0d60*/  SHF.R.U32.HI R2, RZ, 0x17, R3 ;  /* 0x00000017ff027819 */ /* 0x000fe20000011603 */
[----:B------:R-:W-:Y:S01]  /*0d70*/  BSSY.RECONVERGENT B1, `(.L_x_16) ;  /* 0x0000063000017945 */ /* 0x000fe20003800200 */
[----:B------:R-:W-:Y:S02]  /*0d80*/  SHF.R.U32.HI R23, RZ, 0x17, R0 ;  /* 0x00000017ff177819 */ /* 0x000fe40000011600 */
[----:B------:R-:W-:Y:S02]  /*0d90*/  LOP3.LUT R2, R2, 0xff, RZ, 0xc0, !PT ;  /* 0x000000ff02027812 */ /* 0x000fe400078ec0ff */
[----:B------:R-:W-:Y:S02]  /*0da0*/  LOP3.LUT R23, R23, 0xff, RZ, 0xc0, !PT ;  /* 0x000000ff17177812 */ /* 0x000fe400078ec0ff */
[----:B------:R-:W-:Y:S02]  /*0db0*/  IADD3 R22, PT, PT, R2, -0x1, RZ ;  /* 0xffffffff02167810 */ /* 0x000fe40007ffe0ff */
[----:B------:R-:W-:-:S02]  /*0dc0*/  IADD3 R21, PT, PT, R23, -0x1, RZ ;  /* 0xffffffff17157810 */ /* 0x000fc40007ffe0ff */
[----:B------:R-:W-:-:S04]  /*0dd0*/  ISETP.GT.U32.AND P0, PT, R22, 0xfd, PT ;  /* 0x000000fd1600780c */ /* 0x000fc80003f04070 */
[----:B------:R-:W-:-:S13]  /*0de0*/  ISETP.GT.U32.OR P0, PT, R21, 0xfd, P0 ;  /* 0x000000fd1500780c */ /* 0x000fda0000704470 */
[----:B------:R-:W-:Y:S01]  /*0df0*/  @!P0 MOV R21, RZ ;  /* 0x000000ff00158202 */ /* 0x000fe20000000f00 */
[----:B------:R-:W-:Y:S06]  /*0e00*/  @!P0 BRA `(.L_x_17) ;  /* 0x0000000000608947 */ /* 0x000fec0003800000 */
[----:B------:R-:W-:Y:S02]  /*0e10*/  FSETP.GTU.FTZ.AND P0, PT, |R0|, +INF , PT ;  /* 0x7f8000000000780b */ /* 0x000fe40003f1c200 */
[----:B------:R-:W-:-:S04]  /*0e20*/  FSETP.GTU.FTZ.AND P1, PT, |R3|, +INF , PT ;  /* 0x7f8000000300780b */ /* 0x000fc80003f3c200 */
[----:B------:R-:W-:-:S13]  /*0e30*/  PLOP3.LUT P0, PT, P0, P1, PT, 0xf8, 0x8f ;  /* 0x00000000008f781c */ /* 0x000fda0000703f70 */
[----:B------:R-:W-:Y:S05]  /*0e40*/  @P0 BRA `(.L_x_18) ;  /* 0x0000000400500947 */ /* 0x000fea0003800000 */
[----:B------:R-:W-:-:S13]  /*0e50*/  LOP3.LUT P0, RZ, R3, 0x7fffffff, R0, 0xc8, !PT ;  /* 0x7fffffff03ff7812 */ /* 0x000fda000780c800 */
[----:B------:R-:W-:Y:S05]  /*0e60*/  @!P0 BRA `(.L_x_19) ;  /* 0x0000000400408947 */ /* 0x000fea0003800000 */
[C---:B------:R-:W-:Y:S02]  /*0e70*/  FSETP.NEU.FTZ.AND P2, PT, |R0|.reuse, +INF , PT ;  /* 0x7f8000000000780b */ /* 0x040fe40003f5d200 */
[----:B------:R-:W-:Y:S02]  /*0e80*/  FSETP.NEU.FTZ.AND P1, PT, |R3|, +INF , PT ;  /* 0x7f8000000300780b */ /* 0x000fe40003f3d200 */
[----:B------:R-:W-:-:S11]  /*0e90*/  FSETP.NEU.FTZ.AND P0, PT, |R0|, +INF , PT ;  /* 0x7f8000000000780b */ /* 0x000fd60003f1d200 */
[----:B------:R-:W-:Y:S05]  /*0ea0*/  @!P1 BRA !P2, `(.L_x_19) ;  /* 0x0000000400309947 */ /* 0x000fea0005000000 */
[----:B------:R-:W-:-:S04]  /*0eb0*/  LOP3.LUT P2, RZ, R0, 0x7fffffff, RZ, 0xc0, !PT ;  /* 0x7fffffff00ff7812 */ /* 0x000fc8000784c0ff */
[----:B------:R-:W-:-:S13]  /*0ec0*/  PLOP3.LUT P1, PT, P1, P2, PT, 0x2f, 0xf2 ;  /* 0x0000000000f2781c */ /* 0x000fda0000f24577 */
[----:B------:R-:W-:Y:S05]  /*0ed0*/  @P1 BRA `(.L_x_20) ;  /* 0x00000004001c1947 */ /* 0x000fea0003800000 */
[----:B------:R-:W-:-:S04]  /*0ee0*/  LOP3.LUT P1, RZ, R3, 0x7fffffff, RZ, 0xc0, !PT ;  /* 0x7fffffff03ff7812 */ /* 0x000fc8000782c0ff */
[----:B------:R-:W-:-:S13]  /*0ef0*/  PLOP3.LUT P0, PT, P0, P1, PT, 0x2f, 0xf2 ;  /* 0x0000000000f2781c */ /* 0x000fda0000702577 */
[----:B------:R-:W-:Y:S05]  /*0f00*/  @P0 BRA `(.L_x_21) ;  /* 0x0000000400040947 */ /* 0x000fea0003800000 */
[----:B------:R-:W-:Y:S02]  /*0f10*/  IADD3 R21, PT, PT, R23, -0x1, RZ ;  /* 0xffffffff17157810 */ /* 0x000fe40007ffe0ff */
[----:B------:R-:W-:Y:S02]  /*0f20*/  ISETP.GE.AND P1, PT, R22, RZ, PT ;  /* 0x000000ff1600720c */ /* 0x000fe40003f26270 */
[----:B------:R-:W-:-:S11]  /*0f30*/  ISETP.GE.AND P0, PT, R21, RZ, PT ;  /* 0x000000ff1500720c */ /* 0x000fd60003f06270 */
[----:B------:R-:W-:Y:S02]  /*0f40*/  @!P1 FFMA R3, R3, 1.84467440737095516160e+19, RZ ;  /* 0x5f80000003039823 */ /* 0x000fe400000000ff */
[----:B------:R-:W-:Y:S01]  /*0f50*/  @P0 MOV R21, RZ ;  /* 0x000000ff00150202 */ /* 0x000fe20000000f00 */
[----:B------:R-:W-:Y:S01]  /*0f60*/  @!P0 FFMA R0, R0, 1.84467440737095516160e+19, RZ ;  /* 0x5f80000000008823 */ /* 0x000fe200000000ff */
[----:B------:R-:W-:-:S04]  /*0f70*/  @!P0 MOV R21, 0xffffffc0 ;  /* 0xffffffc000158802 */ /* 0x000fc80000000f00 */
[----:B------:R-:W-:-:S07]  /*0f80*/  @!P1 IADD3 R21, PT, PT, R21, 0x40, RZ ;  /* 0x0000004015159810 */ /* 0x000fce0007ffe0ff */
.L_x_17:
[----:B------:R-:W-:Y:S01]  /*0f90*/  LEA R22, R2, 0xc0800000, 0x17 ;  /* 0xc080000002167811 */ /* 0x000fe200078eb8ff */
[----:B------:R-:W-:Y:S01]  /*0fa0*/  BSSY.RECONVERGENT B2, `(.L_x_22) ;  /* 0x0000036000027945 */ /* 0x000fe20003800200 */
[----:B------:R-:W-:Y:S02]  /*0fb0*/  IADD3 R23, PT, PT, R23, -0x7f, RZ ;  /* 0xffffff8117177810 */ /* 0x000fe40007ffe0ff */
[----:B------:R-:W-:-:S03]  /*0fc0*/  IADD3 R24, PT, PT, -R22, R3, RZ ;  /* 0x0000000316187210 */ /* 0x000fc60007ffe1ff */
[C---:B------:R-:W-:Y:S01]  /*0fd0*/  IMAD R0, R23.reuse, -0x800000, R0 ;  /* 0xff80000017007824 */ /* 0x040fe200078e0200 */
[----:B------:R0:W1:Y:S01]  /*0fe0*/  MUFU.RCP R22, R24 ;  /* 0x0000001800167308 */ /* 0x0000620000001000 */
[----:B------:R-:W-:Y:S01]  /*0ff0*/  FADD.FTZ R3, -R24, -RZ ;  /* 0x800000ff18037221 */ /* 0x000fe20000010100 */
[----:B0-----:R-:W-:-:S04]  /*1000*/  IADD3 R24, PT, PT, R23, 0x7f, -R2 ;  /* 0x0000007f17187810 */ /* 0x001fc80007ffe802 */
[----:B------:R-:W-:Y:S01]  /*1010*/  IADD3 R24, PT, PT, R24, R21, RZ ;  /* 0x0000001518187210 */ /* 0x000fe20007ffe0ff */
[----:B-1----:R-:W-:-:S04]  /*1020*/  FFMA R25, R22, R3, 1 ;  /* 0x3f80000016197423 */ /* 0x002fc80000000003 */
[----:B------:R-:W-:-:S04]  /*1030*/  FFMA R22, R22, R25, R22 ;  /* 0x0000001916167223 */ /* 0x000fc80000000016 */
[----:B------:R-:W-:-:S04]  /*1040*/  FFMA R25, R0, R22, RZ ;  /* 0x0000001600197223 */ /* 0x000fc800000000ff */
[----:B------:R-:W-:-:S04]  /*1050*/  FFMA R26, R3, R25, R0 ;  /* 0x00000019031a7223 */ /* 0x000fc80000000000 */
[----:B------:R-:W-:-:S04]  /*1060*/  FFMA R25, R22, R26, R25 ;  /* 0x0000001a16197223 */ /* 0x000fc80000000019 */
[----:B------:R-:W-:-:S04]  /*1070*/  FFMA R0, R3, R25, R0 ;  /* 0x0000001903007223 */ /* 0x000fc80000000000 */
[----:B------:R-:W-:-:S05]  /*1080*/  FFMA R3, R22, R0, R25 ;  /* 0x0000000016037223 */ /* 0x000fca0000000019 */
[----:B------:R-:W-:-:S04]  /*1090*/  SHF.R.U32.HI R2, RZ, 0x17, R3 ;  /* 0x00000017ff027819 */ /* 0x000fc80000011603 */
[----:B------:R-:W-:-:S04]  /*10a0*/  LOP3.LUT R2, R2, 0xff, RZ, 0xc0, !PT ;  /* 0x000000ff02027812 */ /* 0x000fc800078ec0ff */
[----:B------:R-:W-:-:S04]  /*10b0*/  IADD3 R2, PT, PT, R2, R24, RZ ;  /* 0x0000001802027210 */ /* 0x000fc80007ffe0ff */
[----:B------:R-:W-:-:S04]  /*10c0*/  IADD3 R21, PT, PT, R2, -0x1, RZ ;  /* 0xffffffff02157810 */ /* 0x000fc80007ffe0ff */
[----:B------:R-:W-:-:S13]  /*10d0*/  ISETP.GE.U32.AND P0, PT, R21, 0xfe, PT ;  /* 0x000000fe1500780c */ /* 0x000fda0003f06070 */
[----:B------:R-:W-:Y:S05]  /*10e0*/  @!P0 BRA `(.L_x_23) ;  /* 0x0000000000808947 */ /* 0x000fea0003800000 */
[----:B------:R-:W-:-:S13]  /*10f0*/  ISETP.GT.AND P0, PT, R2, 0xfe, PT ;  /* 0x000000fe0200780c */ /* 0x000fda0003f04270 */
[----:B------:R-:W-:Y:S05]  /*1100*/  @P0 BRA `(.L_x_24) ;  /* 0x00000000006c0947 */ /* 0x000fea0003800000 */
[----:B------:R-:W-:-:S13]  /*1110*/  ISETP.GE.AND P0, PT, R2, 0x1, PT ;  /* 0x000000010200780c */ /* 0x000fda0003f06270 */
[----:B------:R-:W-:Y:S05]  /*1120*/  @P0 BRA `(.L_x_25) ;  /* 0x0000000000740947 */ /* 0x000fea0003800000 */
[----:B------:R-:W-:Y:S02]  /*1130*/  ISETP.GE.AND P0, PT, R2, -0x18, PT ;  /* 0xffffffe80200780c */ /* 0x000fe40003f06270 */
[----:B------:R-:W-:-:S11]  /*1140*/  LOP3.LUT R3, R3, 0x80000000, RZ, 0xc0, !PT ;  /* 0x8000000003037812 */ /* 0x000fd600078ec0ff */
[----:B------:R-:W-:Y:S05]  /*1150*/  @!P0 BRA `(.L_x_25) ;  /* 0x0000000000688947 */ /* 0x000fea0003800000 */
[-CC-:B------:R-:W-:Y:S01]  /*1160*/  FFMA.RZ R21, R22, R0.reuse, R25.reuse ;  /* 0x0000000016157223 */ /* 0x180fe2000000c019 */
[C---:B------:R-:W-:Y:S02]  /*1170*/  ISETP.NE.AND P2, PT, R2.reuse, RZ, PT ;  /* 0x000000ff0200720c */ /* 0x040fe40003f45270 */
[----:B------:R-:W-:Y:S02]  /*1180*/  ISETP.NE.AND P1, PT, R2, RZ, PT ;  /* 0x000000ff0200720c */ /* 0x000fe40003f25270 */
[----:B------:R-:W-:Y:S01]  /*1190*/  LOP3.LUT R23, R21, 0x7fffff, RZ, 0xc0, !PT ;  /* 0x007fffff15177812 */ /* 0x000fe200078ec0ff */
[CCC-:B------:R-:W-:Y:S01]  /*11a0*/  FFMA.RP R21, R22.reuse, R0.reuse, R25.reuse ;  /* 0x0000000016157223 */ /* 0x1c0fe20000008019 */
[----:B------:R-:W-:Y:S01]  /*11b0*/  FFMA.RM R0, R22, R0, R25 ;  /* 0x0000000016007223 */ /* 0x000fe20000004019 */
[----:B------:R-:W-:Y:S02]  /*11c0*/  IADD3 R22, PT, PT, R2, 0x20, RZ ;  /* 0x0000002002167810 */ /* 0x000fe40007ffe0ff */
[----:B------:R-:W-:-:S02]  /*11d0*/  LOP3.LUT R23, R23, 0x800000, RZ, 0xfc, !PT ;  /* 0x0080000017177812 */ /* 0x000fc400078efcff */
[----:B------:R-:W-:Y:S02]  /*11e0*/  IADD3 R2, PT, PT, -R2, RZ, RZ ;  /* 0x000000ff02027210 */ /* 0x000fe40007ffe1ff */
[----:B------:R-:W-:Y:S02]  /*11f0*/  SHF.L.U32 R22, R23, R22, RZ ;  /* 0x0000001617167219 */ /* 0x000fe400000006ff */
[----:B------:R-:W-:Y:S02]  /*1200*/  FSETP.NEU.FTZ.AND P0, PT, R21, R0, PT ;  /* 0x000000001500720b */ /* 0x000fe40003f1d000 */
[----:B------:R-:W-:Y:S02]  /*1210*/  SEL R0, R2, RZ, P2 ;  /* 0x000000ff02007207 */ /* 0x000fe40001000000 */
[----:B------:R-:W-:Y:S02]  /*1220*/  ISETP.NE.AND P1, PT, R22, RZ, P1 ;  /* 0x000000ff1600720c */ /* 0x000fe40000f25270 */
[----:B------:R-:W-:-:S02]  /*1230*/  SHF.R.U32.HI R0, RZ, R0, R23 ;  /* 0x00000000ff007219 */ /* 0x000fc40000011617 */
[----:B------:R-:W-:Y:S02]  /*1240*/  PLOP3.LUT P0, PT, P0, P1, PT, 0xf8, 0x8f ;  /* 0x00000000008f781c */ /* 0x000fe40000703f70 */
[----:B------:R-:W-:Y:S02]  /*1250*/  SHF.R.U32.HI R21, RZ, 0x1, R0 ;  /* 0x00000001ff157819 */ /* 0x000fe40000011600 */
[----:B------:R-:W-:-:S04]  /*1260*/  SEL R2, RZ, 0x1, !P0 ;  /* 0x00000001ff027807 */ /* 0x000fc80004000000 */
[----:B------:R-:W-:-:S04]  /*1270*/  LOP3.LUT R23, R2, 0x1, R21, 0xf8, !PT ;  /* 0x0000000102177812 */ /* 0x000fc800078ef815 */
[----:B------:R-:W-:-:S04]  /*1280*/  LOP3.LUT R0, R23, R0, RZ, 0xc0, !PT ;  /* 0x0000000017007212 */ /* 0x000fc800078ec0ff */
[----:B------:R-:W-:-:S04]  /*1290*/  IADD3 R0, PT, PT, R21, R0, RZ ;  /* 0x0000000015007210 */ /* 0x000fc80007ffe0ff */
[----:B------:R-:W-:Y:S01]  /*12a0*/  LOP3.LUT R3, R0, R3, RZ, 0xfc, !PT ;  /* 0x0000000300037212 */ /* 0x000fe200078efcff */
[----:B------:R-:W-:Y:S06]  /*12b0*/  BRA `(.L_x_25) ;  /* 0x0000000000107947 */ /* 0x000fec0003800000 */
.L_x_24:
[----:B------:R-:W-:-:S04]  /*12c0*/  LOP3.LUT R3, R3, 0x80000000, RZ, 0xc0, !PT ;  /* 0x8000000003037812 */ /* 0x000fc800078ec0ff */
[----:B------:R-:W-:Y:S01]  /*12d0*/  LOP3.LUT R3, R3, 0x7f800000, RZ, 0xfc, !PT ;  /* 0x7f80000003037812 */ /* 0x000fe200078efcff */
[----:B------:R-:W-:Y:S06]  /*12e0*/  BRA `(.L_x_25) ;  /* 0x0000000000047947 */ /* 0x000fec0003800000 */
.L_x_23:
[----:B------:R-:W-:-:S07]  /*12f0*/  LEA R3, R24, R3, 0x17 ;  /* 0x0000000318037211 */ /* 0x000fce00078eb8ff */
.L_x_25:
[----:B------:R-:W-:Y:S05]  /*1300*/  BSYNC.RECONVERGENT B2 ;  /* 0x0000000000027941 */ /* 0x000fea0003800200 */
.L_x_22:
[----:B------:R-:W-:Y:S05]  /*1310*/  BRA `(.L_x_26) ;  /* 0x0000000000207947 */ /* 0x000fea0003800000 */
.L_x_21:
[----:B------:R-:W-:-:S04]  /*1320*/  LOP3.LUT R3, R3, 0x80000000, R0, 0x48, !PT ;  /* 0x8000000003037812 */ /* 0x000fc800078e4800 */
[----:B------:R-:W-:Y:S01]  /*1330*/  LOP3.LUT R3, R3, 0x7f800000, RZ, 0xfc, !PT ;  /* 0x7f80000003037812 */ /* 0x000fe200078efcff */
[----:B------:R-:W-:Y:S06]  /*1340*/  BRA `(.L_x_26) ;  /* 0x0000000000147947 */ /* 0x000fec0003800000 */
.L_x_20:
[----:B------:R-:W-:Y:S01]  /*1350*/  LOP3.LUT R3, R3, 0x80000000, R0, 0x48, !PT ;  /* 0x8000000003037812 */ /* 0x000fe200078e4800 */
[----:B------:R-:W-:Y:S06]  /*1360*/  BRA `(.L_x_26) ;  /* 0x00000000000c7947 */ /* 0x000fec0003800000 */
.L_x_19:
[----:B------:R-:W0:Y:S01]  /*1370*/  MUFU.RSQ R3, -QNAN ;  /* 0xffc0000000037908 */ /* 0x000e220000001400 */
[----:B------:R-:W-:Y:S05]  /*1380*/  BRA `(.L_x_26) ;  /* 0x0000000000047947 */ /* 0x000fea0003800000 */
.L_x_18:
[----:B------:R-:W-:-:S07]  /*1390*/  FADD.FTZ R3, R0, R3 ;  /* 0x0000000300037221 */ /* 0x000fce0000010000 */
.L_x_26:
[----:B------:R-:W-:Y:S05]  /*13a0*/  BSYNC.RECONVERGENT B1 ;  /* 0x0000000000017941 */ /* 0x000fea0003800200 */
.L_x_16:
[----:B0-----:R-:W-:Y:S01]  /*13b0*/  MOV R0, R3 ;  /* 0x0000000300007202 */ /* 0x001fe20000000f00 */
[----:B------:R-:W-:Y:S01]  /*13c0*/  HFMA2 R3, -RZ, RZ, 0, 0 ;  /* 0x00000000ff037431 */ /* 0x000fe200000001ff */
[----:B------:R-:W-:-:S04]  /*13d0*/  MOV R2, R20 ;  /* 0x0000001400027202 */ /* 0x000fc80000000f00 */
[----:B------:R-:W-:Y:S05]  /*13e0*/  RET.REL.NODEC R2 `(_Z5sensePfS_S_S_S_S_S_S_S_S_) ;  /* 0xffffffec02047950 */ /* 0x000fea0003c3ffff */
.L_x_27:
[----:B------:R-:W-:-:S00]  /*13f0*/  BRA `(.L_x_27) ;  /* 0xfffffffc00fc7947 */ /* 0x000fc0000383ffff */
[----:B------:R-:W-:-:S00]  /*1400*/  NOP ;  /* 0x0000000000007918 */ /* 0x000fc00000000000 */
[----:B------:R-:W-:-:S00]  /*1410*/  NOP ;  /* 0x0000000000007918 */ /* 0x000fc00000000000 */
[----:B------:R-:W-:-:S00]  /*1420*/  NOP ;  /* 0x0000000000007918 */ /* 0x000fc00000000000 */
[----:B------:R-:W-:-:S00]  /*1430*/  NOP ;  /* 0x0000000000007918 */ /* 0x000fc00000000000 */
[----:B------:R-:W-:-:S00]  /*1440*/  NOP ;  /* 0x0000000000007918 */ /* 0x000fc00000000000 */
[----:B------:R-:W-:-:S00]  /*1450*/  NOP ;  /* 0x0000000000007918 */ /* 0x000fc00000000000 */
[----:B------:R-:W-:-:S00]  /*1460*/  NOP ;  /* 0x0000000000007918 */ /* 0x000fc00000000000 */
[----:B------:R-:W-:-:S00]  /*1470*/  NOP ;  /* 0x0000000000007918 */ /* 0x000fc00000000000 */
.L_x_28:


//--------------------- .nv.shared.reserved.0     --------------------------
	.section	.nv.shared.reserved.0,"aw",@nobits
	.weak		__nv_reservedSMEM_offset_0_alias
	.size		__nv_reservedSMEM_offset_0_alias, 0, 64
	.other		__nv_reservedSMEM_offset_0_alias,@"STO_CUDA_RESERVED_SHARED STV_DEFAULT"
__nv_reservedSMEM_offset_0_alias:
	.zero		0
	.zero		64


//--------------------- .nv.constant0._Z5sensePfS_S_S_S_S_S_S_S_S_ --------------------------
	.section	.nv.constant0._Z5sensePfS_S_S_S_S_S_S_S_S_,"a",@progbits
	.sectionflags	@""
	.align	4
.nv.constant0._Z5sensePfS_S_S_S_S_S_S_S_S_:
	.zero		976


//--------------------- SYMBOLS --------------------------

	.type		.nv.reservedSmem.offset0,@object
	.size		.nv.reservedSmem.offset0,0x4
